//
// Generated by NVIDIA NVVM Compiler
//
// Compiler Build ID: CL-36424714
// Cuda compilation tools, release 13.0, V13.0.88
// Based on NVVM 20.0.0
//

.version 9.0
.target sm_100
.address_size 64

	// .globl	_Z15firFilterKernelPKfS0_Pf
.extern .shared .align 16 .b8 sharedCoefficients[];

.visible .entry _Z15firFilterKernelPKfS0_Pf(
	.param .u64 .ptr .align 1 _Z15firFilterKernelPKfS0_Pf_param_0,
	.param .u64 .ptr .align 1 _Z15firFilterKernelPKfS0_Pf_param_1,
	.param .u64 .ptr .align 1 _Z15firFilterKernelPKfS0_Pf_param_2
)
{
	.reg .pred 	%p<12>;
	.reg .b32 	%r<50>;
	.reg .b32 	%f<113>;
	.reg .b64 	%rd<28>;

	ld.param.u64 	%rd10, [_Z15firFilterKernelPKfS0_Pf_param_0];
	ld.param.u64 	%rd8, [_Z15firFilterKernelPKfS0_Pf_param_1];
	ld.param.u64 	%rd9, [_Z15firFilterKernelPKfS0_Pf_param_2];
	cvta.to.global.u64 	%rd1, %rd10;
	mov.u32 	%r1, %tid.x;
	setp.gt.u32 	%p1, %r1, 255;
	@%p1 bra 	$L__BB0_2;
	cvta.to.global.u64 	%rd11, %rd8;
	mul.wide.u32 	%rd12, %r1, 4;
	add.s64 	%rd13, %rd11, %rd12;
	ld.global.nc.f32 	%f14, [%rd13];
	shl.b32 	%r24, %r1, 2;
	mov.u32 	%r25, sharedCoefficients;
	add.s32 	%r26, %r25, %r24;
	st.shared.f32 	[%r26], %f14;
$L__BB0_2:
	bar.sync 	0;
	mov.u32 	%r27, %ctaid.x;
	mov.u32 	%r28, %ntid.x;
	mad.lo.s32 	%r2, %r27, %r28, %r1;
	setp.gt.s32 	%p2, %r2, 8191;
	@%p2 bra 	$L__BB0_17;
	setp.lt.s32 	%p3, %r2, 0;
	mov.f32 	%f112, 0f00000000;
	@%p3 bra 	$L__BB0_16;
	min.u32 	%r30, %r2, 255;
	add.s32 	%r3, %r30, 1;
	and.b32  	%r4, %r3, 15;
	setp.lt.u32 	%p4, %r2, 15;
	mov.f32 	%f112, 0f00000000;
	mov.b32 	%r46, 0;
	@%p4 bra 	$L__BB0_7;
	and.b32  	%r46, %r3, 496;
	neg.s32 	%r44, %r46;
	mul.wide.s32 	%rd14, %r2, 4;
	add.s64 	%rd15, %rd14, %rd1;
	add.s64 	%rd26, %rd15, -28;
	mov.u32 	%r32, sharedCoefficients;
	add.s32 	%r43, %r32, 32;
	mov.f32 	%f112, 0f00000000;
$L__BB0_6:
	.pragma "nounroll";
	ld.global.nc.f32 	%f19, [%rd26+28];
	ld.shared.v4.f32 	{%f20, %f21, %f22, %f23}, [%r43+-32];
	fma.rn.f32 	%f24, %f19, %f20, %f112;
	ld.global.nc.f32 	%f25, [%rd26+24];
	fma.rn.f32 	%f26, %f25, %f21, %f24;
	ld.global.nc.f32 	%f27, [%rd26+20];
	fma.rn.f32 	%f28, %f27, %f22, %f26;
	ld.global.nc.f32 	%f29, [%rd26+16];
	fma.rn.f32 	%f30, %f29, %f23, %f28;
	ld.global.nc.f32 	%f31, [%rd26+12];
	ld.shared.v4.f32 	{%f32, %f33, %f34, %f35}, [%r43+-16];
	fma.rn.f32 	%f36, %f31, %f32, %f30;
	ld.global.nc.f32 	%f37, [%rd26+8];
	fma.rn.f32 	%f38, %f37, %f33, %f36;
	ld.global.nc.f32 	%f39, [%rd26+4];
	fma.rn.f32 	%f40, %f39, %f34, %f38;
	ld.global.nc.f32 	%f41, [%rd26];
	fma.rn.f32 	%f42, %f41, %f35, %f40;
	ld.global.nc.f32 	%f43, [%rd26+-4];
	ld.shared.v4.f32 	{%f44, %f45, %f46, %f47}, [%r43];
	fma.rn.f32 	%f48, %f43, %f44, %f42;
	ld.global.nc.f32 	%f49, [%rd26+-8];
	fma.rn.f32 	%f50, %f49, %f45, %f48;
	ld.global.nc.f32 	%f51, [%rd26+-12];
	fma.rn.f32 	%f52, %f51, %f46, %f50;
	ld.global.nc.f32 	%f53, [%rd26+-16];
	fma.rn.f32 	%f54, %f53, %f47, %f52;
	ld.global.nc.f32 	%f55, [%rd26+-20];
	ld.shared.v4.f32 	{%f56, %f57, %f58, %f59}, [%r43+16];
	fma.rn.f32 	%f60, %f55, %f56, %f54;
	ld.global.nc.f32 	%f61, [%rd26+-24];
	fma.rn.f32 	%f62, %f61, %f57, %f60;
	ld.global.nc.f32 	%f63, [%rd26+-28];
	fma.rn.f32 	%f64, %f63, %f58, %f62;
	ld.global.nc.f32 	%f65, [%rd26+-32];
	fma.rn.f32 	%f112, %f65, %f59, %f64;
	add.s32 	%r44, %r44, 16;
	add.s64 	%rd26, %rd26, -64;
	add.s32 	%r43, %r43, 64;
	setp.ne.s32 	%p5, %r44, 0;
	@%p5 bra 	$L__BB0_6;
$L__BB0_7:
	setp.eq.s32 	%p6, %r4, 0;
	@%p6 bra 	$L__BB0_16;
	and.b32  	%r12, %r3, 7;
	setp.lt.u32 	%p7, %r4, 8;
	@%p7 bra 	$L__BB0_10;
	sub.s32 	%r33, %r2, %r46;
	mul.wide.s32 	%rd16, %r33, 4;
	add.s64 	%rd17, %rd1, %rd16;
	ld.global.nc.f32 	%f67, [%rd17];
	shl.b32 	%r34, %r46, 2;
	mov.u32 	%r35, sharedCoefficients;
	add.s32 	%r36, %r35, %r34;
	ld.shared.f32 	%f68, [%r36];
	fma.rn.f32 	%f69, %f67, %f68, %f112;
	ld.global.nc.f32 	%f70, [%rd17+-4];
	ld.shared.f32 	%f71, [%r36+4];
	fma.rn.f32 	%f72, %f70, %f71, %f69;
	ld.global.nc.f32 	%f73, [%rd17+-8];
	ld.shared.f32 	%f74, [%r36+8];
	fma.rn.f32 	%f75, %f73, %f74, %f72;
	ld.global.nc.f32 	%f76, [%rd17+-12];
	ld.shared.f32 	%f77, [%r36+12];
	fma.rn.f32 	%f78, %f76, %f77, %f75;
	ld.global.nc.f32 	%f79, [%rd17+-16];
	ld.shared.f32 	%f80, [%r36+16];
	fma.rn.f32 	%f81, %f79, %f80, %f78;
	ld.global.nc.f32 	%f82, [%rd17+-20];
	ld.shared.f32 	%f83, [%r36+20];
	fma.rn.f32 	%f84, %f82, %f83, %f81;
	ld.global.nc.f32 	%f85, [%rd17+-24];
	ld.shared.f32 	%f86, [%r36+24];
	fma.rn.f32 	%f87, %f85, %f86, %f84;
	ld.global.nc.f32 	%f88, [%rd17+-28];
	ld.shared.f32 	%f89, [%r36+28];
	fma.rn.f32 	%f112, %f88, %f89, %f87;
	add.s32 	%r46, %r46, 8;
$L__BB0_10:
	setp.eq.s32 	%p8, %r12, 0;
	@%p8 bra 	$L__BB0_16;
	and.b32  	%r15, %r3, 3;
	setp.lt.u32 	%p9, %r12, 4;
	@%p9 bra 	$L__BB0_13;
	sub.s32 	%r37, %r2, %r46;
	mul.wide.s32 	%rd18, %r37, 4;
	add.s64 	%rd19, %rd1, %rd18;
	ld.global.nc.f32 	%f91, [%rd19];
	shl.b32 	%r38, %r46, 2;
	mov.u32 	%r39, sharedCoefficients;
	add.s32 	%r40, %r39, %r38;
	ld.shared.f32 	%f92, [%r40];
	fma.rn.f32 	%f93, %f91, %f92, %f112;
	ld.global.nc.f32 	%f94, [%rd19+-4];
	ld.shared.f32 	%f95, [%r40+4];
	fma.rn.f32 	%f96, %f94, %f95, %f93;
	ld.global.nc.f32 	%f97, [%rd19+-8];
	ld.shared.f32 	%f98, [%r40+8];
	fma.rn.f32 	%f99, %f97, %f98, %f96;
	ld.global.nc.f32 	%f100, [%rd19+-12];
	ld.shared.f32 	%f101, [%r40+12];
	fma.rn.f32 	%f112, %f100, %f101, %f99;
	add.s32 	%r46, %r46, 4;
$L__BB0_13:
	setp.eq.s32 	%p10, %r15, 0;
	@%p10 bra 	$L__BB0_16;
	shl.b32 	%r41, %r46, 2;
	mov.u32 	%r42, sharedCoefficients;
	add.s32 	%r49, %r42, %r41;
	mul.wide.s32 	%rd20, %r2, 4;
	mul.wide.u32 	%rd21, %r46, 4;
	sub.s64 	%rd22, %rd20, %rd21;
	add.s64 	%rd27, %rd1, %rd22;
	neg.s32 	%r48, %r15;
$L__BB0_15:
	.pragma "nounroll";
	ld.global.nc.f32 	%f102, [%rd27];
	ld.shared.f32 	%f103, [%r49];
	fma.rn.f32 	%f112, %f102, %f103, %f112;
	add.s32 	%r49, %r49, 4;
	add.s64 	%rd27, %rd27, -4;
	add.s32 	%r48, %r48, 1;
	setp.ne.s32 	%p11, %r48, 0;
	@%p11 bra 	$L__BB0_15;
$L__BB0_16:
	cvta.to.global.u64 	%rd23, %rd9;
	mul.wide.s32 	%rd24, %r2, 4;
	add.s64 	%rd25, %rd23, %rd24;
	st.global.f32 	[%rd25], %f112;
$L__BB0_17:
	ret;

}


// ===== COMPILED SASS (sm_100) =====

	.target	sm_100

	.elftype	@"ET_EXEC"


//--------------------- .note.nv.tkinfo           --------------------------
	.section	.note.nv.tkinfo,"",@"SHT_NOTE"
	.sectionflags	@"SHF_NOTE_NV_TKINFO"
	.tkinfo
        /*0018*/ 	.word	0x00000002
        /*0030*/ 	.string	""
        /*0030*/ 	.string	"ptxas"
        /*0030*/ 	.string	"Cuda compilation tools, release 13.0, V13.0.88"
        /*0030*/ 	.string	"Build cuda_13.0.r13.0/compiler.36424714_0"
        /*0030*/ 	.string	"-arch sm_100 -m 64 "



//--------------------- .note.nv.cuinfo           --------------------------
	.section	.note.nv.cuinfo,"",@"SHT_NOTE"
	.sectionflags	@"SHF_NOTE_NV_CUINFO"
        /*0018*/ 	.short	0x0002
        /*001a*/ 	.short	0x0064
        /*001c*/ 	.short	0x0082
	.zero		2


//--------------------- .nv.info                  --------------------------
	.section	.nv.info,"",@"SHT_CUDA_INFO"
	.align	4


	//----- nvinfo : EIATTR_REGCOUNT
	.align		4
        /*0000*/ 	.byte	0x04, 0x2f
        /*0002*/ 	.short	(.L_1 - .L_0)
	.align		4
.L_0:
        /*0004*/ 	.word	index@(_Z15firFilterKernelPKfS0_Pf)
        /*0008*/ 	.word	0x0000001f


	//----- nvinfo : EIATTR_FRAME_SIZE
	.align		4
.L_1:
        /*000c*/ 	.byte	0x04, 0x11
        /*000e*/ 	.short	(.L_3 - .L_2)
	.align		4
.L_2:
        /*0010*/ 	.word	index@(_Z15firFilterKernelPKfS0_Pf)
        /*0014*/ 	.word	0x00000000


	//----- nvinfo : EIATTR_MIN_STACK_SIZE
	.align		4
.L_3:
        /*0018*/ 	.byte	0x04, 0x12
        /*001a*/ 	.short	(.L_5 - .L_4)
	.align		4
.L_4:
        /*001c*/ 	.word	index@(_Z15firFilterKernelPKfS0_Pf)
        /*0020*/ 	.word	0x00000000
.L_5:


//--------------------- .nv.compat                --------------------------
	.section	.nv.compat,"",@"SHT_CUDA_COMPAT_INFO"
	.align	4
        /*0000*/ 	.byte	0x02, 0x09, 0x00, 0x00, 0x02, 0x02, 0x01, 0x00, 0x02, 0x05, 0x05, 0x00, 0x03, 0x07, 0x01, 0x01
        /*0010*/ 	.byte	0x02, 0x03, 0x00, 0x00, 0x02, 0x06, 0x01, 0x00, 0x04, 0x0b, 0x08, 0x00, 0x09, 0x00, 0x00, 0x00
        /*0020*/ 	.byte	0x00, 0x00, 0x00, 0x00


//--------------------- .nv.info._Z15firFilterKernelPKfS0_Pf --------------------------
	.section	.nv.info._Z15firFilterKernelPKfS0_Pf,"",@"SHT_CUDA_INFO"
	.sectionflags	@""
	.align	4


	//----- nvinfo : EIATTR_CUDA_API_VERSION
	.align		4
        /*0000*/ 	.byte	0x04, 0x37
        /*0002*/ 	.short	(.L_7 - .L_6)
.L_6:
        /*0004*/ 	.word	0x00000082


	//----- nvinfo : EIATTR_KPARAM_INFO
	.align		4
.L_7:
        /*0008*/ 	.byte	0x04, 0x17
        /*000a*/ 	.short	(.L_9 - .L_8)
.L_8:
        /*000c*/ 	.word	0x00000000
        /*0010*/ 	.short	0x0002
        /*0012*/ 	.short	0x0010
        /*0014*/ 	.byte	0x00, 0xf5, 0x21, 0x00


	//----- nvinfo : EIATTR_KPARAM_INFO
	.align		4
.L_9:
        /*0018*/ 	.byte	0x04, 0x17
        /*001a*/ 	.short	(.L_11 - .L_10)
.L_10:
        /*001c*/ 	.word	0x00000000
        /*0020*/ 	.short	0x0001
        /*0022*/ 	.short	0x0008
        /*0024*/ 	.byte	0x00, 0xf5, 0x21, 0x00


	//----- nvinfo : EIATTR_KPARAM_INFO
	.align		4
.L_11:
        /*0028*/ 	.byte	0x04, 0x17
        /*002a*/ 	.short	(.L_13 - .L_12)
.L_12:
        /*002c*/ 	.word	0x00000000
        /*0030*/ 	.short	0x0000
        /*0032*/ 	.short	0x0000
        /*0034*/ 	.byte	0x00, 0xf5, 0x21, 0x00


	//----- nvinfo : EIATTR_SPARSE_MMA_MASK
	.align		4
.L_13:
        /*0038*/ 	.byte	0x03, 0x50
        /*003a*/ 	.short	0x0000


	//----- nvinfo : EIATTR_MAXREG_COUNT
	.align		4
        /*003c*/ 	.byte	0x03, 0x1b
        /*003e*/ 	.short	0x00ff


	//----- nvinfo : EIATTR_NUM_BARRIERS
	.align		4
        /*0040*/ 	.byte	0x02, 0x4c
        /*0042*/ 	.byte	0x01
	.zero		1


	//----- nvinfo : EIATTR_MERCURY_ISA_VERSION
	.align		4
        /*0044*/ 	.byte	0x03, 0x5f
        /*0046*/ 	.short	0x0101


	//----- nvinfo : EIATTR_VRC_CTA_INIT_COUNT
	.align		4
        /*0048*/ 	.byte	0x02, 0x4a
	.zero		1
	.zero		1


	//----- nvinfo : EIATTR_EXIT_INSTR_OFFSETS
	.align		4
        /*004c*/ 	.byte	0x04, 0x1c
        /*004e*/ 	.short	(.L_15 - .L_14)


	//   ....[0]....
.L_14:
        /*0050*/ 	.word	0x00000110


	//   ....[1]....
        /*0054*/ 	.word	0x00000a70


	//----- nvinfo : EIATTR_CRS_STACK_SIZE
	.align		4
.L_15:
        /*0058*/ 	.byte	0x04, 0x1e
        /*005a*/ 	.short	(.L_17 - .L_16)
.L_16:
        /*005c*/ 	.word	0x00000000


	//----- nvinfo : EIATTR_CBANK_PARAM_SIZE
	.align		4
.L_17:
        /*0060*/ 	.byte	0x03, 0x19
        /*0062*/ 	.short	0x0018


	//----- nvinfo : EIATTR_PARAM_CBANK
	.align		4
        /*0064*/ 	.byte	0x04, 0x0a
        /*0066*/ 	.short	(.L_19 - .L_18)
	.align		4
.L_18:
        /*0068*/ 	.word	index@(.nv.constant0._Z15firFilterKernelPKfS0_Pf)
        /*006c*/ 	.short	0x0380
        /*006e*/ 	.short	0x0018


	//----- nvinfo : EIATTR_SW_WAR
	.align		4
.L_19:
        /*0070*/ 	.byte	0x04, 0x36
        /*0072*/ 	.short	(.L_21 - .L_20)
.L_20:
        /*0074*/ 	.word	0x00000008
.L_21:


//--------------------- .nv.callgraph             --------------------------
	.section	.nv.callgraph,"",@"SHT_CUDA_CALLGRAPH"
	.align	4
	.sectionentsize	8
	.align		4
        /*0000*/ 	.word	0x00000000
	.align		4
        /*0004*/ 	.word	0xffffffff
	.align		4
        /*0008*/ 	.word	0x00000000
	.align		4
        /*000c*/ 	.word	0xfffffffe
	.align		4
        /*0010*/ 	.word	0x00000000
	.align		4
        /*0014*/ 	.word	0xfffffffd
	.align		4
        /*0018*/ 	.word	0x00000000
	.align		4
        /*001c*/ 	.word	0xfffffffc


//--------------------- .text._Z15firFilterKernelPKfS0_Pf --------------------------
	.section	.text._Z15firFilterKernelPKfS0_Pf,"ax",@progbits
	.align	128
        .global         _Z15firFilterKernelPKfS0_Pf
        .type           _Z15firFilterKernelPKfS0_Pf,@function
        .size           _Z15firFilterKernelPKfS0_Pf,(.L_x_11 - _Z15firFilterKernelPKfS0_Pf)
        .other          _Z15firFilterKernelPKfS0_Pf,@"STO_CUDA_ENTRY STV_DEFAULT"
_Z15firFilterKernelPKfS0_Pf:
.text._Z15firFilterKernelPKfS0_Pf:
[----:B------:R-:W-:Y:S01]  /*0000*/  LDC R1, c[0x0][0x37c] ;  /* 0x0000df00ff017b82 */ /* 0x000fe20000000800 */
[----:B------:R-:W0:Y:S01]  /*0010*/  S2R R7, SR_TID.X ;  /* 0x0000000000077919 */ /* 0x000e220000002100 */
[----:B------:R-:W1:Y:S01]  /*0020*/  LDCU.64 UR6, c[0x0][0x358] ;  /* 0x00006b00ff0677ac */ /* 0x000e620008000a00 */
[----:B0-----:R-:W-:-:S13]  /*0030*/  ISETP.GT.U32.AND P0, PT, R7, 0xff, PT ;  /* 0x000000ff0700780c */ /* 0x001fda0003f04070 */
[----:B------:R-:W0:Y:S02]  /*0040*/  @!P0 LDC.64 R4, c[0x0][0x388] ;  /* 0x0000e200ff048b82 */ /* 0x000e240000000a00 */
[----:B0-----:R-:W-:-:S06]  /*0050*/  @!P0 IMAD.WIDE.U32 R4, R7, 0x4, R4 ;  /* 0x0000000407048825 */ /* 0x001fcc00078e0004 */
[----:B-1----:R-:W2:Y:S01]  /*0060*/  @!P0 LDG.E.CONSTANT R4, desc[UR6][R4.64] ;  /* 0x0000000604048981 */ /* 0x002ea2000c1e9900 */
[----:B------:R-:W0:Y:S01]  /*0070*/  S2UR UR4, SR_CTAID.X ;  /* 0x00000000000479c3 */ /* 0x000e220000002500 */
[----:B------:R-:W-:Y:S01]  /*0080*/  @!P0 MOV R0, 0x400 ;  /* 0x0000040000008802 */ /* 0x000fe20000000f00 */
[----:B------:R-:W1:Y:S06]  /*0090*/  @!P0 S2R R3, SR_CgaCtaId ;  /* 0x0000000000038919 */ /* 0x000e6c0000008800 */
[----:B------:R-:W0:Y:S02]  /*00a0*/  LDC R2, c[0x0][0x360] ;  /* 0x0000d800ff027b82 */ /* 0x000e240000000800 */
[----:B0-----:R-:W-:Y:S01]  /*00b0*/  IMAD R2, R2, UR4, R7 ;  /* 0x0000000402027c24 */ /* 0x001fe2000f8e0207 */
[----:B-1----:R-:W-:-:S04]  /*00c0*/  @!P0 LEA R0, R3, R0, 0x18 ;  /* 0x0000000003008211 */ /* 0x002fc800078ec0ff */
[----:B------:R-:W-:Y:S02]  /*00d0*/  ISETP.GT.AND P1, PT, R2, 0x1fff, PT ;  /* 0x00001fff0200780c */ /* 0x000fe40003f24270 */
[----:B------:R-:W-:-:S05]  /*00e0*/  @!P0 LEA R3, R7, R0, 0x2 ;  /* 0x0000000007038211 */ /* 0x000fca00078e10ff */
[----:B--2---:R0:W-:Y:S01]  /*00f0*/  @!P0 STS [R3], R4 ;  /* 0x0000000403008388 */ /* 0x0041e20000000800 */
[----:B------:R-:W-:Y:S06]  /*0100*/  BAR.SYNC.DEFER_BLOCKING 0x0 ;  /* 0x0000000000007b1d */ /* 0x000fec0000010000 */
[----:B------:R-:W-:Y:S05]  /*0110*/  @P1 EXIT ;  /* 0x000000000000194d */ /* 0x000fea0003800000 */
[----:B------:R-:W-:Y:S01]  /*0120*/  ISETP.GE.AND P0, PT, R2, RZ, PT ;  /* 0x000000ff0200720c */ /* 0x000fe20003f06270 */
[----:B------:R-:W-:Y:S01]  /*0130*/  BSSY.RECONVERGENT B0, `(.L_x_0) ;  /* 0x0000090000007945 */ /* 0x000fe20003800200 */
[----:B------:R-:W-:-:S11]  /*0140*/  HFMA2 R11, -RZ, RZ, 0, 0 ;  /* 0x00000000ff0b7431 */ /* 0x000fd600000001ff */
[----:B------:R-:W-:Y:S05]  /*0150*/  @!P0 BRA `(.L_x_1) ;  /* 0x0000000800348947 */ /* 0x000fea0003800000 */
[C---:B------:R-:W-:Y:S01]  /*0160*/  ISETP.GE.U32.AND P1, PT, R2.reuse, 0xf, PT ;  /* 0x0000000f0200780c */ /* 0x040fe20003f26070 */
[----:B------:R-:W-:Y:S01]  /*0170*/  BSSY.RECONVERGENT B1, `(.L_x_2) ;  /* 0x000003e000017945 */ /* 0x000fe20003800200 */
[----:B------:R-:W-:Y:S01]  /*0180*/  VIMNMX.U32 R13, PT, PT, R2, 0xff, PT ;  /* 0x000000ff020d7848 */ /* 0x000fe20003fe0000 */
[----:B------:R-:W-:Y:S01]  /*0190*/  IMAD.MOV.U32 R11, RZ, RZ, RZ ;  /* 0x000000ffff0b7224 */ /* 0x000fe200078e00ff */
[----:B------:R-:W-:Y:S02]  /*01a0*/  MOV R15, RZ ;  /* 0x000000ff000f7202 */ /* 0x000fe40000000f00 */
[----:B------:R-:W-:-:S04]  /*01b0*/  IADD3 R13, PT, PT, R13, 0x1, RZ ;  /* 0x000000010d0d7810 */ /* 0x000fc80007ffe0ff */
[----:B------:R-:W-:-:S04]  /*01c0*/  LOP3.LUT R14, R13, 0xf, RZ, 0xc0, !PT ;  /* 0x0000000f0d0e7812 */ /* 0x000fc800078ec0ff */
[----:B------:R-:W-:Y:S01]  /*01d0*/  ISETP.NE.AND P0, PT, R14, RZ, PT ;  /* 0x000000ff0e00720c */ /* 0x000fe20003f05270 */
[----:B------:R-:W-:-:S12]  /*01e0*/  @!P1 BRA `(.L_x_3) ;  /* 0x0000000000d89947 */ /* 0x000fd80003800000 */
[----:B------:R-:W1:Y:S01]  /*01f0*/  S2UR UR5, SR_CgaCtaId ;  /* 0x00000000000579c3 */ /* 0x000e620000008800 */
[----:B------:R-:W-:Y:S01]  /*0200*/  UMOV UR4, 0x400 ;  /* 0x0000040000047882 */ /* 0x000fe20000000000 */
[----:B------:R-:W-:Y:S02]  /*0210*/  LOP3.LUT R15, R13, 0x1f0, RZ, 0xc0, !PT ;  /* 0x000001f00d0f7812 */ /* 0x000fe400078ec0ff */
[----:B------:R-:W-:-:S03]  /*0220*/  MOV R11, RZ ;  /* 0x000000ff000b7202 */ /* 0x000fc60000000f00 */
[----:B------:R-:W-:Y:S01]  /*0230*/  IMAD.MOV R0, RZ, RZ, -R15 ;  /* 0x000000ffff007224 */ /* 0x000fe200078e0a0f */
[----:B0-----:R-:W0:Y:S01]  /*0240*/  LDC.64 R4, c[0x0][0x380] ;  /* 0x0000e000ff047b82 */ /* 0x001e220000000a00 */
[----:B-1----:R-:W-:-:S04]  /*0250*/  ULEA UR4, UR5, UR4, 0x18 ;  /* 0x0000000405047291 */ /* 0x002fc8000f8ec0ff */
[----:B------:R-:W-:Y:S01]  /*0260*/  UIADD3 UR4, UPT, UPT, UR4, 0x20, URZ ;  /* 0x0000002004047890 */ /* 0x000fe2000fffe0ff */
[----:B0-----:R-:W-:-:S05]  /*0270*/  IMAD.WIDE R4, R2, 0x4, R4 ;  /* 0x0000000402047825 */ /* 0x001fca00078e0204 */
[----:B------:R-:W-:Y:S02]  /*0280*/  MOV R12, UR4 ;  /* 0x00000004000c7c02 */ /* 0x000fe40008000f00 */
[----:B------:R-:W-:-:S04]  /*0290*/  IADD3 R26, P1, PT, R4, -0x1c, RZ ;  /* 0xffffffe4041a7810 */ /* 0x000fc80007f3e0ff */
[----:B------:R-:W-:-:S09]  /*02a0*/  IADD3.X R27, PT, PT, R5, -0x1, RZ, P1, !PT ;  /* 0xffffffff051b7810 */ /* 0x000fd20000ffe4ff */
.L_x_4:
[----:B------:R-:W2:Y:S04]  /*02b0*/  LDG.E.CONSTANT R10, desc[UR6][R26.64+0x1c] ;  /* 0x00001c061a0a7981 */ /* 0x000ea8000c1e9900 */
[----:B------:R-:W3:Y:S04]  /*02c0*/  LDG.E.CONSTANT R22, desc[UR6][R26.64+0x18] ;  /* 0x000018061a167981 */ /* 0x000ee8000c1e9900 */
[----:B------:R-:W4:Y:S04]  /*02d0*/  LDG.E.CONSTANT R9, desc[UR6][R26.64+0x14] ;  /* 0x000014061a097981 */ /* 0x000f28000c1e9900 */
[----:B------:R-:W5:Y:S04]  /*02e0*/  LDG.E.CONSTANT R8, desc[UR6][R26.64+0x10] ;  /* 0x000010061a087981 */ /* 0x000f68000c1e9900 */
[----:B------:R-:W5:Y:S04]  /*02f0*/  LDG.E.CONSTANT R25, desc[UR6][R26.64+0xc] ;  /* 0x00000c061a197981 */ /* 0x000f68000c1e9900 */
[----:B------:R-:W5:Y:S04]  /*0300*/  LDG.E.CONSTANT R28, desc[UR6][R26.64+0x8] ;  /* 0x000008061a1c7981 */ /* 0x000f68000c1e9900 */
[----:B------:R-:W5:Y:S04]  /*0310*/  LDG.E.CONSTANT R3, desc[UR6][R26.64+0x4] ;  /* 0x000004061a037981 */ /* 0x000f68000c1e9900 */
[----:B------:R-:W5:Y:S04]  /*0320*/  LDG.E.CONSTANT R24, desc[UR6][R26.64] ;  /* 0x000000061a187981 */ /* 0x000f68000c1e9900 */
[----:B------:R-:W2:Y:S04]  /*0330*/  LDS.128 R4, [R12+-0x20] ;  /* 0xffffe0000c047984 */ /* 0x000ea80000000c00 */
[----:B------:R-:W5:Y:S04]  /*0340*/  LDG.E.CONSTANT R17, desc[UR6][R26.64+-0x4] ;  /* 0xfffffc061a117981 */ /* 0x000f68000c1e9900 */
[----:B------:R-:W5:Y:S04]  /*0350*/  LDG.E.CONSTANT R16, desc[UR6][R26.64+-0x8] ;  /* 0xfffff8061a107981 */ /* 0x000f68000c1e9900 */
[----:B------:R-:W5:Y:S04]  /*0360*/  LDG.E.CONSTANT R21, desc[UR6][R26.64+-0xc] ;  /* 0xfffff4061a157981 */ /* 0x000f68000c1e9900 */
[----:B------:R-:W5:Y:S04]  /*0370*/  LDG.E.CONSTANT R18, desc[UR6][R26.64+-0x10] ;  /* 0xfffff0061a127981 */ /* 0x000f68000c1e9900 */
[----:B------:R-:W5:Y:S04]  /*0380*/  LDG.E.CONSTANT R19, desc[UR6][R26.64+-0x14] ;  /* 0xffffec061a137981 */ /* 0x000f68000c1e9900 */
[----:B------:R-:W5:Y:S04]  /*0390*/  LDG.E.CONSTANT R20, desc[UR6][R26.64+-0x18] ;  /* 0xffffe8061a147981 */ /* 0x000f68000c1e9900 */
[----:B------:R-:W5:Y:S01]  /*03a0*/  LDG.E.CONSTANT R23, desc[UR6][R26.64+-0x1c] ;  /* 0xffffe4061a177981 */ /* 0x000f62000c1e9900 */
[----:B--2---:R-:W-:-:S04]  /*03b0*/  FFMA R4, R10, R4, R11 ;  /* 0x000000040a047223 */ /* 0x004fc8000000000b */
[----:B---3--:R-:W-:Y:S02]  /*03c0*/  FFMA R5, R5, R22, R4 ;  /* 0x0000001605057223 */ /* 0x008fe40000000004 */
[----:B------:R0:W2:Y:S02]  /*03d0*/  LDG.E.CONSTANT R22, desc[UR6][R26.64+-0x20] ;  /* 0xffffe0061a167981 */ /* 0x0000a4000c1e9900 */
[----:B----4-:R-:W-:-:S04]  /*03e0*/  FFMA R6, R6, R9, R5 ;  /* 0x0000000906067223 */ /* 0x010fc80000000005 */
[----:B-----5:R-:W-:Y:S02]  /*03f0*/  FFMA R6, R7, R8, R6 ;  /* 0x0000000807067223 */ /* 0x020fe40000000006 */
[----:B------:R-:W1:Y:S02]  /*0400*/  LDS.128 R8, [R12+-0x10] ;  /* 0xfffff0000c087984 */ /* 0x000e640000000c00 */
[----:B-1----:R-:W-:-:S04]  /*0410*/  FFMA R6, R25, R8, R6 ;  /* 0x0000000819067223 */ /* 0x002fc80000000006 */
[----:B------:R-:W-:Y:S02]  /*0420*/  FFMA R9, R9, R28, R6 ;  /* 0x0000001c09097223 */ /* 0x000fe40000000006 */
[----:B------:R-:W1:Y:S02]  /*0430*/  LDS.128 R4, [R12] ;  /* 0x000000000c047984 */ /* 0x000e640000000c00 */
[----:B------:R-:W-:-:S04]  /*0440*/  FFMA R10, R10, R3, R9 ;  /* 0x000000030a0a7223 */ /* 0x000fc80000000009 */
[----:B------:R-:W-:Y:S02]  /*0450*/  FFMA R24, R11, R24, R10 ;  /* 0x000000180b187223 */ /* 0x000fe4000000000a */
[----:B------:R-:W3:Y:S01]  /*0460*/  LDS.128 R8, [R12+0x10] ;  /* 0x000010000c087984 */ /* 0x000ee20000000c00 */
[----:B------:R-:W-:-:S04]  /*0470*/  IADD3 R0, PT, PT, R0, 0x10, RZ ;  /* 0x0000001000007810 */ /* 0x000fc80007ffe0ff */
[----:B------:R-:W-:Y:S02]  /*0480*/  ISETP.NE.AND P1, PT, R0, RZ, PT ;  /* 0x000000ff0000720c */ /* 0x000fe40003f25270 */
[----:B0-----:R-:W-:Y:S01]  /*0490*/  IADD3 R26, P2, PT, R26, -0x40, RZ ;  /* 0xffffffc01a1a7810 */ /* 0x001fe20007f5e0ff */
[----:B-1----:R-:W-:-:S04]  /*04a0*/  FFMA R4, R17, R4, R24 ;  /* 0x0000000411047223 */ /* 0x002fc80000000018 */
[----:B------:R-:W-:-:S04]  /*04b0*/  FFMA R5, R5, R16, R4 ;  /* 0x0000001005057223 */ /* 0x000fc80000000004 */
[----:B------:R-:W-:-:S04]  /*04c0*/  FFMA R6, R6, R21, R5 ;  /* 0x0000001506067223 */ /* 0x000fc80000000005 */
[----:B------:R-:W-:-:S04]  /*04d0*/  FFMA R6, R7, R18, R6 ;  /* 0x0000001207067223 */ /* 0x000fc80000000006 */
[----:B---3--:R-:W-:-:S04]  /*04e0*/  FFMA R6, R19, R8, R6 ;  /* 0x0000000813067223 */ /* 0x008fc80000000006 */
[----:B------:R-:W-:-:S04]  /*04f0*/  FFMA R9, R9, R20, R6 ;  /* 0x0000001409097223 */ /* 0x000fc80000000006 */
[----:B------:R-:W-:Y:S01]  /*0500*/  FFMA R10, R10, R23, R9 ;  /* 0x000000170a0a7223 */ /* 0x000fe20000000009 */
[----:B------:R-:W-:Y:S01]  /*0510*/  IADD3.X R27, PT, PT, R27, -0x1, RZ, P2, !PT ;  /* 0xffffffff1b1b7810 */ /* 0x000fe200017fe4ff */
[----:B------:R-:W-:Y:S02]  /*0520*/  VIADD R12, R12, 0x40 ;  /* 0x000000400c0c7836 */ /* 0x000fe40000000000 */
[----:B--2---:R-:W-:Y:S01]  /*0530*/  FFMA R11, R11, R22, R10 ;  /* 0x000000160b0b7223 */ /* 0x004fe2000000000a */
[----:B------:R-:W-:Y:S06]  /*0540*/  @P1 BRA `(.L_x_4) ;  /* 0xfffffffc00581947 */ /* 0x000fec000383ffff */
.L_x_3:
[----:B------:R-:W-:Y:S05]  /*0550*/  BSYNC.RECONVERGENT B1 ;  /* 0x0000000000017941 */ /* 0x000fea0003800200 */
.L_x_2:
[----:B------:R-:W-:Y:S05]  /*0560*/  @!P0 BRA `(.L_x_1) ;  /* 0x0000000400308947 */ /* 0x000fea0003800000 */
[----:B------:R-:W-:Y:S01]  /*0570*/  ISETP.GE.U32.AND P0, PT, R14, 0x8, PT ;  /* 0x000000080e00780c */ /* 0x000fe20003f06070 */
[----:B------:R-:W-:Y:S01]  /*0580*/  BSSY.RECONVERGENT B1, `(.L_x_5) ;  /* 0x000001e000017945 */ /* 0x000fe20003800200 */
[----:B------:R-:W-:-:S04]  /*0590*/  LOP3.LUT R20, R13, 0x7, RZ, 0xc0, !PT ;  /* 0x000000070d147812 */ /* 0x000fc800078ec0ff */
[----:B------:R-:W-:-:S07]  /*05a0*/  ISETP.NE.AND P1, PT, R20, RZ, PT ;  /* 0x000000ff1400720c */ /* 0x000fce0003f25270 */
[----:B------:R-:W-:Y:S06]  /*05b0*/  @!P0 BRA `(.L_x_6) ;  /* 0x0000000000688947 */ /* 0x000fec0003800000 */
[----:B------:R-:W1:Y:S01]  /*05c0*/  LDC.64 R8, c[0x0][0x380] ;  /* 0x0000e000ff087b82 */ /* 0x000e620000000a00 */
[----:B0-----:R-:W-:-:S05]  /*05d0*/  IADD3 R3, PT, PT, R2, -R15, RZ ;  /* 0x8000000f02037210 */ /* 0x001fca0007ffe0ff */
[----:B-1----:R-:W-:-:S05]  /*05e0*/  IMAD.WIDE R8, R3, 0x4, R8 ;  /* 0x0000000403087825 */ /* 0x002fca00078e0208 */
[----:B------:R-:W2:Y:S04]  /*05f0*/  LDG.E.CONSTANT R0, desc[UR6][R8.64] ;  /* 0x0000000608007981 */ /* 0x000ea8000c1e9900 */
[----:B------:R-:W3:Y:S04]  /*0600*/  LDG.E.CONSTANT R21, desc[UR6][R8.64+-0x4] ;  /* 0xfffffc0608157981 */ /* 0x000ee8000c1e9900 */
[----:B------:R-:W4:Y:S04]  /*0610*/  LDG.E.CONSTANT R12, desc[UR6][R8.64+-0x8] ;  /* 0xfffff806080c7981 */ /* 0x000f28000c1e9900 */
[----:B------:R-:W5:Y:S04]  /*0620*/  LDG.E.CONSTANT R23, desc[UR6][R8.64+-0xc] ;  /* 0xfffff40608177981 */ /* 0x000f68000c1e9900 */
[----:B------:R-:W5:Y:S04]  /*0630*/  LDG.E.CONSTANT R14, desc[UR6][R8.64+-0x10] ;  /* 0xfffff006080e7981 */ /* 0x000f68000c1e9900 */
[----:B------:R-:W5:Y:S04]  /*0640*/  LDG.E.CONSTANT R25, desc[UR6][R8.64+-0x14] ;  /* 0xffffec0608197981 */ /* 0x000f68000c1e9900 */
[----:B------:R-:W5:Y:S04]  /*0650*/  LDG.E.CONSTANT R3, desc[UR6][R8.64+-0x18] ;  /* 0xffffe80608037981 */ /* 0x000f68000c1e9900 */
[----:B------:R-:W5:Y:S01]  /*0660*/  LDG.E.CONSTANT R27, desc[UR6][R8.64+-0x1c] ;  /* 0xffffe406081b7981 */ /* 0x000f62000c1e9900 */
[----:B------:R-:W0:Y:S01]  /*0670*/  S2UR UR5, SR_CgaCtaId ;  /* 0x00000000000579c3 */ /* 0x000e220000008800 */
[----:B------:R-:W-:-:S02]  /*0680*/  UMOV UR4, 0x400 ;  /* 0x0000040000047882 */ /* 0x000fc40000000000 */
[----:B0-----:R-:W-:-:S06]  /*0690*/  ULEA UR4, UR5, UR4, 0x18 ;  /* 0x0000000405047291 */ /* 0x001fcc000f8ec0ff */
[C---:B------:R-:W-:Y:S02]  /*06a0*/  LEA R10, R15.reuse, UR4, 0x2 ;  /* 0x000000040f0a7c11 */ /* 0x040fe4000f8e10ff */
[----:B------:R-:W-:-:S03]  /*06b0*/  IADD3 R15, PT, PT, R15, 0x8, RZ ;  /* 0x000000080f0f7810 */ /* 0x000fc60007ffe0ff */
[----:B------:R-:W2:Y:S04]  /*06c0*/  LDS.128 R4, [R10] ;  /* 0x000000000a047984 */ /* 0x000ea80000000c00 */
[----:B------:R-:W0:Y:S01]  /*06d0*/  LDS.128 R16, [R10+0x10] ;  /* 0x000010000a107984 */ /* 0x000e220000000c00 */
[----:B--2---:R-:W-:-:S04]  /*06e0*/  FFMA R0, R0, R4, R11 ;  /* 0x0000000400007223 */ /* 0x004fc8000000000b */
[----:B---3--:R-:W-:-:S04]  /*06f0*/  FFMA R5, R21, R5, R0 ;  /* 0x0000000515057223 */ /* 0x008fc80000000000 */
[----:B----4-:R-:W-:-:S04]  /*0700*/  FFMA R6, R12, R6, R5 ;  /* 0x000000060c067223 */ /* 0x010fc80000000005 */
[----:B-----5:R-:W-:-:S04]  /*0710*/  FFMA R7, R23, R7, R6 ;  /* 0x0000000717077223 */ /* 0x020fc80000000006 */
[----:B0-----:R-:W-:-:S04]  /*0720*/  FFMA R14, R14, R16, R7 ;  /* 0x000000100e0e7223 */ /* 0x001fc80000000007 */
[----:B------:R-:W-:-:S04]  /*0730*/  FFMA R14, R25, R17, R14 ;  /* 0x00000011190e7223 */ /* 0x000fc8000000000e */
[----:B------:R-:W-:-:S04]  /*0740*/  FFMA R14, R3, R18, R14 ;  /* 0x00000012030e7223 */ /* 0x000fc8000000000e */
[----:B------:R-:W-:-:S07]  /*0750*/  FFMA R11, R27, R19, R14 ;  /* 0x000000131b0b7223 */ /* 0x000fce000000000e */
.L_x_6:
[----:B------:R-:W-:Y:S05]  /*0760*/  BSYNC.RECONVERGENT B1 ;  /* 0x0000000000017941 */ /* 0x000fea0003800200 */
.L_x_5:
[----:B------:R-:W-:Y:S05]  /*0770*/  @!P1 BRA `(.L_x_1) ;  /* 0x0000000000ac9947 */ /* 0x000fea0003800000 */
[----:B------:R-:W-:Y:S01]  /*0780*/  ISETP.GE.U32.AND P0, PT, R20, 0x4, PT ;  /* 0x000000041400780c */ /* 0x000fe20003f06070 */
[----:B------:R-:W-:Y:S01]  /*0790*/  BSSY.RECONVERGENT B1, `(.L_x_7) ;  /* 0x0000015000017945 */ /* 0x000fe20003800200 */
[----:B------:R-:W-:-:S04]  /*07a0*/  LOP3.LUT R13, R13, 0x3, RZ, 0xc0, !PT ;  /* 0x000000030d0d7812 */ /* 0x000fc800078ec0ff */
[----:B------:R-:W-:-:S07]  /*07b0*/  ISETP.NE.AND P1, PT, R13, RZ, PT ;  /* 0x000000ff0d00720c */ /* 0x000fce0003f25270 */
[----:B------:R-:W-:Y:S06]  /*07c0*/  @!P0 BRA `(.L_x_8) ;  /* 0x0000000000448947 */ /* 0x000fec0003800000 */
[----:B0-----:R-:W0:Y:S01]  /*07d0*/  LDC.64 R4, c[0x0][0x380] ;  /* 0x0000e000ff047b82 */ /* 0x001e220000000a00 */
[----:B------:R-:W-:-:S05]  /*07e0*/  IADD3 R9, PT, PT, R2, -R15, RZ ;  /* 0x8000000f02097210 */ /* 0x000fca0007ffe0ff */
[----:B0-----:R-:W-:-:S05]  /*07f0*/  IMAD.WIDE R8, R9, 0x4, R4 ;  /* 0x0000000409087825 */ /* 0x001fca00078e0204 */
[----:B------:R-:W2:Y:S04]  /*0800*/  LDG.E.CONSTANT R0, desc[UR6][R8.64] ;  /* 0x0000000608007981 */ /* 0x000ea8000c1e9900 */
[----:B------:R-:W3:Y:S04]  /*0810*/  LDG.E.CONSTANT R3, desc[UR6][R8.64+-0x4] ;  /* 0xfffffc0608037981 */ /* 0x000ee8000c1e9900 */
[----:B------:R-:W4:Y:S04]  /*0820*/  LDG.E.CONSTANT R10, desc[UR6][R8.64+-0x8] ;  /* 0xfffff806080a7981 */ /* 0x000f28000c1e9900 */
[----:B------:R-:W5:Y:S01]  /*0830*/  LDG.E.CONSTANT R17, desc[UR6][R8.64+-0xc] ;  /* 0xfffff40608117981 */ /* 0x000f62000c1e9900 */
[----:B------:R-:W0:Y:S01]  /*0840*/  S2UR UR5, SR_CgaCtaId ;  /* 0x00000000000579c3 */ /* 0x000e220000008800 */
[----:B------:R-:W-:-:S02]  /*0850*/  UMOV UR4, 0x400 ;  /* 0x0000040000047882 */ /* 0x000fc40000000000 */
[----:B0-----:R-:W-:-:S06]  /*0860*/  ULEA UR4, UR5, UR4, 0x18 ;  /* 0x0000000405047291 */ /* 0x001fcc000f8ec0ff */
[C---:B------:R-:W-:Y:S01]  /*0870*/  LEA R4, R15.reuse, UR4, 0x2 ;  /* 0x000000040f047c11 */ /* 0x040fe2000f8e10ff */
[----:B------:R-:W-:-:S05]  /*0880*/  VIADD R15, R15, 0x4 ;  /* 0x000000040f0f7836 */ /* 0x000fca0000000000 */
[----:B------:R-:W2:Y:S02]  /*0890*/  LDS.128 R4, [R4] ;  /* 0x0000000004047984 */ /* 0x000ea40000000c00 */
[----:B--2---:R-:W-:-:S04]  /*08a0*/  FFMA R0, R0, R4, R11 ;  /* 0x0000000400007223 */ /* 0x004fc8000000000b */
[----:B---3--:R-:W-:-:S04]  /*08b0*/  FFMA R3, R3, R5, R0 ;  /* 0x0000000503037223 */ /* 0x008fc80000000000 */
[----:B----4-:R-:W-:-:S04]  /*08c0*/  FFMA R6, R10, R6, R3 ;  /* 0x000000060a067223 */ /* 0x010fc80000000003 */
[----:B-----5:R-:W-:-:S07]  /*08d0*/  FFMA R11, R17, R7, R6 ;  /* 0x00000007110b7223 */ /* 0x020fce0000000006 */
.L_x_8:
[----:B------:R-:W-:Y:S05]  /*08e0*/  BSYNC.RECONVERGENT B1 ;  /* 0x0000000000017941 */ /* 0x000fea0003800200 */
.L_x_7:
[----:B------:R-:W-:Y:S05]  /*08f0*/  @!P1 BRA `(.L_x_1) ;  /* 0x00000000004c9947 */ /* 0x000fea0003800000 */
[----:B------:R-:W1:Y:S01]  /*0900*/  S2UR UR5, SR_CgaCtaId ;  /* 0x00000000000579c3 */ /* 0x000e620000008800 */
[----:B------:R-:W2:Y:S01]  /*0910*/  LDCU.64 UR8, c[0x0][0x380] ;  /* 0x00007000ff0877ac */ /* 0x000ea20008000a00 */
[----:B0-----:R-:W-:Y:S01]  /*0920*/  IMAD.WIDE.U32 R4, R15, 0x4, RZ ;  /* 0x000000040f047825 */ /* 0x001fe200078e00ff */
[----:B------:R-:W-:Y:S01]  /*0930*/  IADD3 R13, PT, PT, -R13, RZ, RZ ;  /* 0x000000ff0d0d7210 */ /* 0x000fe20007ffe1ff */
[----:B------:R-:W-:Y:S02]  /*0940*/  UMOV UR4, 0x400 ;  /* 0x0000040000047882 */ /* 0x000fe40000000000 */
[----:B------:R-:W-:-:S03]  /*0950*/  IMAD.WIDE R4, R2, 0x4, -R4 ;  /* 0x0000000402047825 */ /* 0x000fc600078e0a04 */
[----:B--2---:R-:W-:-:S04]  /*0960*/  IADD3 R4, P0, PT, R4, UR8, RZ ;  /* 0x0000000804047c10 */ /* 0x004fc8000ff1e0ff */
[----:B------:R-:W-:Y:S01]  /*0970*/  IADD3.X R5, PT, PT, R5, UR9, RZ, P0, !PT ;  /* 0x0000000905057c10 */ /* 0x000fe200087fe4ff */
[----:B-1----:R-:W-:-:S06]  /*0980*/  ULEA UR4, UR5, UR4, 0x18 ;  /* 0x0000000405047291 */ /* 0x002fcc000f8ec0ff */
[----:B------:R-:W-:-:S07]  /*0990*/  LEA R15, R15, UR4, 0x2 ;  /* 0x000000040f0f7c11 */ /* 0x000fce000f8e10ff */
.L_x_9:
[----:B------:R0:W2:Y:S01]  /*09a0*/  LDG.E.CONSTANT R0, desc[UR6][R4.64] ;  /* 0x0000000604007981 */ /* 0x0000a2000c1e9900 */
[----:B------:R-:W-:-:S03]  /*09b0*/  IADD3 R13, PT, PT, R13, 0x1, RZ ;  /* 0x000000010d0d7810 */ /* 0x000fc60007ffe0ff */
[----:B------:R1:W2:Y:S01]  /*09c0*/  LDS R3, [R15] ;  /* 0x000000000f037984 */ /* 0x0002a20000000800 */
[----:B------:R-:W-:Y:S02]  /*09d0*/  ISETP.NE.AND P0, PT, R13, RZ, PT ;  /* 0x000000ff0d00720c */ /* 0x000fe40003f05270 */
[----:B0-----:R-:W-:Y:S02]  /*09e0*/  IADD3 R4, P1, PT, R4, -0x4, RZ ;  /* 0xfffffffc04047810 */ /* 0x001fe40007f3e0ff */
[----:B-1----:R-:W-:Y:S02]  /*09f0*/  IADD3 R15, PT, PT, R15, 0x4, RZ ;  /* 0x000000040f0f7810 */ /* 0x002fe40007ffe0ff */
[----:B------:R-:W-:Y:S01]  /*0a00*/  IADD3.X R5, PT, PT, R5, -0x1, RZ, P1, !PT ;  /* 0xffffffff05057810 */ /* 0x000fe20000ffe4ff */
[----:B--2---:R-:W-:-:S06]  /*0a10*/  FFMA R11, R0, R3, R11 ;  /* 0x00000003000b7223 */ /* 0x004fcc000000000b */
[----:B------:R-:W-:Y:S05]  /*0a20*/  @P0 BRA `(.L_x_9) ;  /* 0xfffffffc00dc0947 */ /* 0x000fea000383ffff */
.L_x_1:
[----:B------:R-:W-:Y:S05]  /*0a30*/  BSYNC.RECONVERGENT B0 ;  /* 0x0000000000007941 */ /* 0x000fea0003800200 */
.L_x_0:
[----:B0-----:R-:W0:Y:S02]  /*0a40*/  LDC.64 R4, c[0x0][0x390] ;  /* 0x0000e400ff047b82 */ /* 0x001e240000000a00 */
[----:B0-----:R-:W-:-:S05]  /*0a50*/  IMAD.WIDE R2, R2, 0x4, R4 ;  /* 0x0000000402027825 */ /* 0x001fca00078e0204 */
[----:B------:R-:W-:Y:S01]  /*0a60*/  STG.E desc[UR6][R2.64], R11 ;  /* 0x0000000b02007986 */ /* 0x000fe2000c101906 */
[----:B------:R-:W-:Y:S05]  /*0a70*/  EXIT ;  /* 0x000000000000794d */ /* 0x000fea0003800000 */
.L_x_10:
[----:B------:R-:W-:-:S00]  /*0a80*/  BRA `(.L_x_10) ;  /* 0xfffffffc00fc7947 */ /* 0x000fc0000383ffff */
[----:B------:R-:W-:-:S00]  /*0a90*/  NOP ;  /* 0x0000000000007918 */ /* 0x000fc00000000000 */
        /* <DEDUP_REMOVED lines=14> */
.L_x_11:


//--------------------- .nv.shared._Z15firFilterKernelPKfS0_Pf --------------------------
	.section	.nv.shared._Z15firFilterKernelPKfS0_Pf,"aw",@nobits
	.sectionflags	@""
	.align	16
	.zero		1024


//--------------------- .nv.shared.reserved.0     --------------------------
	.section	.nv.shared.reserved.0,"aw",@nobits
	.weak		__nv_reservedSMEM_offset_0_alias
	.size		__nv_reservedSMEM_offset_0_alias, 0, 64
	.other		__nv_reservedSMEM_offset_0_alias,@"STO_CUDA_RESERVED_SHARED STV_DEFAULT"
__nv_reservedSMEM_offset_0_alias:
	.zero		0
	.zero		64


//--------------------- .nv.constant0._Z15firFilterKernelPKfS0_Pf --------------------------
	.section	.nv.constant0._Z15firFilterKernelPKfS0_Pf,"a",@progbits
	.sectionflags	@""
	.align	4
.nv.constant0._Z15firFilterKernelPKfS0_Pf:
	.zero		920


//--------------------- SYMBOLS --------------------------

	.type		.nv.reservedSmem.offset0,@object
	.size		.nv.reservedSmem.offset0,0x4
	.type		.nv.reservedSmem.cap,@object
	.size		.nv.reservedSmem.cap,0x4
